//
// Generated by NVIDIA NVVM Compiler
//
// Compiler Build ID: CL-36424714
// Cuda compilation tools, release 13.0, V13.0.88
// Based on NVVM 20.0.0
//

.version 9.0
.target sm_100
.address_size 64

	// .globl	prefixSum
// _ZZ9prefixSumE5tmp_T has been demoted

.visible .entry prefixSum(
	.param .u64 .ptr .align 1 prefixSum_param_0,
	.param .u64 .ptr .align 1 prefixSum_param_1,
	.param .u64 .ptr .align 1 prefixSum_param_2,
	.param .u32 prefixSum_param_3,
	.param .u32 prefixSum_param_4,
	.param .u32 prefixSum_param_5
)
{
	.reg .pred 	%p<27>;
	.reg .b32 	%r<79>;
	.reg .b64 	%rd<13>;
	// demoted variable
	.shared .align 4 .b8 _ZZ9prefixSumE5tmp_T[4096];
	ld.param.u64 	%rd4, [prefixSum_param_0];
	ld.param.u64 	%rd5, [prefixSum_param_1];
	ld.param.u64 	%rd6, [prefixSum_param_2];
	ld.param.u32 	%r34, [prefixSum_param_3];
	ld.param.u32 	%r35, [prefixSum_param_4];
	ld.param.u32 	%r36, [prefixSum_param_5];
	mov.u32 	%r1, %tid.x;
	mov.u32 	%r2, %nctaid.x;
	setp.lt.s32 	%p1, %r36, 1;
	@%p1 bra 	$L__BB0_46;
	mov.u32 	%r39, %ctaid.x;
	shl.b32 	%r40, %r1, 2;
	mov.u32 	%r41, _ZZ9prefixSumE5tmp_T;
	add.s32 	%r3, %r41, %r40;
	add.s32 	%r4, %r35, -1;
	add.s32 	%r5, %r34, -1;
	add.s32 	%r6, %r39, 1;
	shl.b32 	%r7, %r2, 10;
	shl.b32 	%r42, %r39, 10;
	or.b32  	%r8, %r42, %r1;
	cvta.to.global.u64 	%rd1, %rd4;
	cvta.to.global.u64 	%rd2, %rd5;
	cvta.to.global.u64 	%rd3, %rd6;
	mov.b32 	%r68, 0;
$L__BB0_2:
	mad.lo.s32 	%r11, %r7, %r68, %r8;
	setp.ge.u32 	%p2, %r11, %r34;
	@%p2 bra 	$L__BB0_46;
	setp.eq.s32 	%p3, %r1, 0;
	mul.wide.u32 	%rd7, %r11, 4;
	add.s64 	%rd8, %rd1, %rd7;
	ld.global.u32 	%r43, [%rd8];
	shr.u32 	%r44, %r43, %r4;
	and.b32  	%r45, %r44, 1;
	st.shared.u32 	[%r3], %r45;
	bar.sync 	0;
	@%p3 bra 	$L__BB0_5;
	ld.shared.u32 	%r70, [%r3+-4];
$L__BB0_5:
	setp.eq.s32 	%p4, %r1, 0;
	bar.sync 	0;
	@%p4 bra 	$L__BB0_7;
	ld.shared.u32 	%r46, [%r3];
	add.s32 	%r47, %r46, %r70;
	st.shared.u32 	[%r3], %r47;
$L__BB0_7:
	setp.lt.u32 	%p5, %r1, 2;
	bar.sync 	0;
	@%p5 bra 	$L__BB0_9;
	ld.shared.u32 	%r70, [%r3+-8];
$L__BB0_9:
	setp.lt.u32 	%p6, %r1, 2;
	bar.sync 	0;
	@%p6 bra 	$L__BB0_11;
	ld.shared.u32 	%r48, [%r3];
	add.s32 	%r49, %r48, %r70;
	st.shared.u32 	[%r3], %r49;
$L__BB0_11:
	setp.lt.u32 	%p7, %r1, 4;
	bar.sync 	0;
	@%p7 bra 	$L__BB0_13;
	ld.shared.u32 	%r70, [%r3+-16];
$L__BB0_13:
	setp.lt.u32 	%p8, %r1, 4;
	bar.sync 	0;
	@%p8 bra 	$L__BB0_15;
	ld.shared.u32 	%r50, [%r3];
	add.s32 	%r51, %r50, %r70;
	st.shared.u32 	[%r3], %r51;
$L__BB0_15:
	setp.lt.u32 	%p9, %r1, 8;
	bar.sync 	0;
	@%p9 bra 	$L__BB0_17;
	ld.shared.u32 	%r70, [%r3+-32];
$L__BB0_17:
	setp.lt.u32 	%p10, %r1, 8;
	bar.sync 	0;
	@%p10 bra 	$L__BB0_19;
	ld.shared.u32 	%r52, [%r3];
	add.s32 	%r53, %r52, %r70;
	st.shared.u32 	[%r3], %r53;
$L__BB0_19:
	setp.lt.u32 	%p11, %r1, 16;
	bar.sync 	0;
	@%p11 bra 	$L__BB0_21;
	ld.shared.u32 	%r70, [%r3+-64];
$L__BB0_21:
	setp.lt.u32 	%p12, %r1, 16;
	bar.sync 	0;
	@%p12 bra 	$L__BB0_23;
	ld.shared.u32 	%r54, [%r3];
	add.s32 	%r55, %r54, %r70;
	st.shared.u32 	[%r3], %r55;
$L__BB0_23:
	setp.lt.u32 	%p13, %r1, 32;
	bar.sync 	0;
	@%p13 bra 	$L__BB0_25;
	ld.shared.u32 	%r70, [%r3+-128];
$L__BB0_25:
	setp.lt.u32 	%p14, %r1, 32;
	bar.sync 	0;
	@%p14 bra 	$L__BB0_27;
	ld.shared.u32 	%r56, [%r3];
	add.s32 	%r57, %r56, %r70;
	st.shared.u32 	[%r3], %r57;
$L__BB0_27:
	setp.lt.u32 	%p15, %r1, 64;
	bar.sync 	0;
	@%p15 bra 	$L__BB0_29;
	ld.shared.u32 	%r70, [%r3+-256];
$L__BB0_29:
	setp.lt.u32 	%p16, %r1, 64;
	bar.sync 	0;
	@%p16 bra 	$L__BB0_31;
	ld.shared.u32 	%r58, [%r3];
	add.s32 	%r59, %r58, %r70;
	st.shared.u32 	[%r3], %r59;
$L__BB0_31:
	setp.lt.u32 	%p17, %r1, 128;
	bar.sync 	0;
	@%p17 bra 	$L__BB0_33;
	ld.shared.u32 	%r70, [%r3+-512];
$L__BB0_33:
	setp.lt.u32 	%p18, %r1, 128;
	bar.sync 	0;
	@%p18 bra 	$L__BB0_35;
	ld.shared.u32 	%r60, [%r3];
	add.s32 	%r61, %r60, %r70;
	st.shared.u32 	[%r3], %r61;
$L__BB0_35:
	setp.lt.u32 	%p19, %r1, 256;
	bar.sync 	0;
	@%p19 bra 	$L__BB0_37;
	ld.shared.u32 	%r70, [%r3+-1024];
$L__BB0_37:
	setp.lt.u32 	%p20, %r1, 256;
	bar.sync 	0;
	@%p20 bra 	$L__BB0_39;
	ld.shared.u32 	%r62, [%r3];
	add.s32 	%r63, %r62, %r70;
	st.shared.u32 	[%r3], %r63;
$L__BB0_39:
	setp.lt.u32 	%p21, %r1, 512;
	bar.sync 	0;
	@%p21 bra 	$L__BB0_41;
	ld.shared.u32 	%r70, [%r3+-2048];
$L__BB0_41:
	setp.lt.u32 	%p22, %r1, 512;
	bar.sync 	0;
	@%p22 bra 	$L__BB0_43;
	ld.shared.u32 	%r64, [%r3];
	add.s32 	%r65, %r64, %r70;
	st.shared.u32 	[%r3], %r65;
$L__BB0_43:
	setp.ne.s32 	%p23, %r1, 1023;
	bar.sync 	0;
	ld.shared.u32 	%r32, [%r3];
	add.s64 	%rd10, %rd2, %rd7;
	st.global.u32 	[%rd10], %r32;
	setp.ne.s32 	%p24, %r11, %r5;
	and.pred  	%p25, %p23, %p24;
	@%p25 bra 	$L__BB0_45;
	mad.lo.s32 	%r66, %r68, %r2, %r6;
	mul.wide.u32 	%rd11, %r66, 4;
	add.s64 	%rd12, %rd3, %rd11;
	st.global.u32 	[%rd12], %r32;
$L__BB0_45:
	add.s32 	%r68, %r68, 1;
	setp.ne.s32 	%p26, %r68, %r36;
	@%p26 bra 	$L__BB0_2;
$L__BB0_46:
	ret;

}
	// .globl	replace
.visible .entry replace(
	.param .u64 .ptr .align 1 replace_param_0,
	.param .u64 .ptr .align 1 replace_param_1,
	.param .u64 .ptr .align 1 replace_param_2,
	.param .u64 .ptr .align 1 replace_param_3,
	.param .u32 replace_param_4,
	.param .u32 replace_param_5,
	.param .u32 replace_param_6
)
{
	.reg .pred 	%p<5>;
	.reg .b32 	%r<35>;
	.reg .b64 	%rd<18>;

	ld.param.u64 	%rd6, [replace_param_0];
	ld.param.u64 	%rd7, [replace_param_1];
	ld.param.u64 	%rd8, [replace_param_2];
	ld.param.u64 	%rd9, [replace_param_3];
	ld.param.u32 	%r14, [replace_param_4];
	ld.param.u32 	%r15, [replace_param_5];
	ld.param.u32 	%r16, [replace_param_6];
	cvta.to.global.u64 	%rd1, %rd9;
	mov.u32 	%r1, %ctaid.x;
	mov.u32 	%r2, %nctaid.x;
	setp.lt.s32 	%p1, %r16, 1;
	@%p1 bra 	$L__BB1_7;
	add.s32 	%r18, %r15, -1;
	mov.b32 	%r19, 1;
	shl.b32 	%r3, %r19, %r18;
	add.s32 	%r20, %r14, 1023;
	shr.s32 	%r21, %r20, 31;
	shr.u32 	%r22, %r21, 22;
	add.s32 	%r23, %r20, %r22;
	shr.s32 	%r24, %r23, 10;
	mul.wide.s32 	%rd10, %r24, 4;
	add.s64 	%rd2, %rd1, %rd10;
	shl.b32 	%r4, %r2, 10;
	shl.b32 	%r25, %r1, 10;
	mov.u32 	%r26, %tid.x;
	or.b32  	%r5, %r25, %r26;
	cvta.to.global.u64 	%rd3, %rd8;
	cvta.to.global.u64 	%rd4, %rd6;
	cvta.to.global.u64 	%rd5, %rd7;
	mov.b32 	%r33, 0;
$L__BB1_2:
	mad.lo.s32 	%r7, %r4, %r33, %r5;
	setp.ge.s32 	%p2, %r7, %r14;
	@%p2 bra 	$L__BB1_7;
	mul.wide.s32 	%rd11, %r7, 4;
	add.s64 	%rd12, %rd3, %rd11;
	ld.global.u32 	%r27, [%rd12];
	mad.lo.s32 	%r28, %r33, %r2, %r1;
	mul.wide.u32 	%rd13, %r28, 4;
	add.s64 	%rd14, %rd1, %rd13;
	ld.global.u32 	%r29, [%rd14];
	add.s32 	%r8, %r29, %r27;
	add.s64 	%rd15, %rd4, %rd11;
	ld.global.u32 	%r9, [%rd15];
	and.b32  	%r30, %r9, %r3;
	setp.ne.s32 	%p3, %r30, 0;
	@%p3 bra 	$L__BB1_5;
	sub.s32 	%r34, %r7, %r8;
	bra.uni 	$L__BB1_6;
$L__BB1_5:
	ld.global.u32 	%r31, [%rd2];
	add.s32 	%r32, %r8, %r31;
	add.s32 	%r34, %r32, -1;
$L__BB1_6:
	mul.wide.s32 	%rd16, %r34, 4;
	add.s64 	%rd17, %rd5, %rd16;
	st.global.u32 	[%rd17], %r9;
	add.s32 	%r33, %r33, 1;
	setp.ne.s32 	%p4, %r33, %r16;
	@%p4 bra 	$L__BB1_2;
$L__BB1_7:
	ret;

}


// ===== COMPILED SASS (sm_100) =====

	.target	sm_100

	.elftype	@"ET_EXEC"


//--------------------- .note.nv.tkinfo           --------------------------
	.section	.note.nv.tkinfo,"",@"SHT_NOTE"
	.sectionflags	@"SHF_NOTE_NV_TKINFO"
	.tkinfo
        /*0018*/ 	.word	0x00000002
        /*0030*/ 	.string	""
        /*0030*/ 	.string	"ptxas"
        /*0030*/ 	.string	"Cuda compilation tools, release 13.0, V13.0.88"
        /*0030*/ 	.string	"Build cuda_13.0.r13.0/compiler.36424714_0"
        /*0030*/ 	.string	"-arch sm_100 -m 64 "



//--------------------- .note.nv.cuinfo           --------------------------
	.section	.note.nv.cuinfo,"",@"SHT_NOTE"
	.sectionflags	@"SHF_NOTE_NV_CUINFO"
        /*0018*/ 	.short	0x0002
        /*001a*/ 	.short	0x0064
        /*001c*/ 	.short	0x0082
	.zero		2


//--------------------- .nv.info                  --------------------------
	.section	.nv.info,"",@"SHT_CUDA_INFO"
	.align	4


	//----- nvinfo : EIATTR_REGCOUNT
	.align		4
        /*0000*/ 	.byte	0x04, 0x2f
        /*0002*/ 	.short	(.L_1 - .L_0)
	.align		4
.L_0:
        /*0004*/ 	.word	index@(prefixSum)
        /*0008*/ 	.word	0x00000016


	//----- nvinfo : EIATTR_FRAME_SIZE
	.align		4
.L_1:
        /*000c*/ 	.byte	0x04, 0x11
        /*000e*/ 	.short	(.L_3 - .L_2)
	.align		4
.L_2:
        /*0010*/ 	.word	index@(prefixSum)
        /*0014*/ 	.word	0x00000000


	//----- nvinfo : EIATTR_REGCOUNT
	.align		4
.L_3:
        /*0018*/ 	.byte	0x04, 0x2f
        /*001a*/ 	.short	(.L_5 - .L_4)
	.align		4
.L_4:
        /*001c*/ 	.word	index@(replace)
        /*0020*/ 	.word	0x0000001b


	//----- nvinfo : EIATTR_FRAME_SIZE
	.align		4
.L_5:
        /*0024*/ 	.byte	0x04, 0x11
        /*0026*/ 	.short	(.L_7 - .L_6)
	.align		4
.L_6:
        /*0028*/ 	.word	index@(replace)
        /*002c*/ 	.word	0x00000000


	//----- nvinfo : EIATTR_MIN_STACK_SIZE
	.align		4
.L_7:
        /*0030*/ 	.byte	0x04, 0x12
        /*0032*/ 	.short	(.L_9 - .L_8)
	.align		4
.L_8:
        /*0034*/ 	.word	index@(replace)
        /*0038*/ 	.word	0x00000000


	//----- nvinfo : EIATTR_MIN_STACK_SIZE
	.align		4
.L_9:
        /*003c*/ 	.byte	0x04, 0x12
        /*003e*/ 	.short	(.L_11 - .L_10)
	.align		4
.L_10:
        /*0040*/ 	.word	index@(prefixSum)
        /*0044*/ 	.word	0x00000000
.L_11:


//--------------------- .nv.compat                --------------------------
	.section	.nv.compat,"",@"SHT_CUDA_COMPAT_INFO"
	.align	4
        /*0000*/ 	.byte	0x02, 0x09, 0x00, 0x00, 0x02, 0x02, 0x01, 0x00, 0x02, 0x05, 0x05, 0x00, 0x03, 0x07, 0x01, 0x01
        /*0010*/ 	.byte	0x02, 0x03, 0x00, 0x00, 0x02, 0x06, 0x01, 0x00, 0x04, 0x0b, 0x08, 0x00, 0x09, 0x00, 0x00, 0x00
        /*0020*/ 	.byte	0x00, 0x00, 0x00, 0x00


//--------------------- .nv.info.replace          --------------------------
	.section	.nv.info.replace,"",@"SHT_CUDA_INFO"
	.sectionflags	@""
	.align	4


	//----- nvinfo : EIATTR_CUDA_API_VERSION
	.align		4
        /*0000*/ 	.byte	0x04, 0x37
        /*0002*/ 	.short	(.L_13 - .L_12)
.L_12:
        /*0004*/ 	.word	0x00000082


	//----- nvinfo : EIATTR_KPARAM_INFO
	.align		4
.L_13:
        /*0008*/ 	.byte	0x04, 0x17
        /*000a*/ 	.short	(.L_15 - .L_14)
.L_14:
        /*000c*/ 	.word	0x00000000
        /*0010*/ 	.short	0x0006
        /*0012*/ 	.short	0x0028
        /*0014*/ 	.byte	0x00, 0xf0, 0x11, 0x00


	//----- nvinfo : EIATTR_KPARAM_INFO
	.align		4
.L_15:
        /*0018*/ 	.byte	0x04, 0x17
        /*001a*/ 	.short	(.L_17 - .L_16)
.L_16:
        /*001c*/ 	.word	0x00000000
        /*0020*/ 	.short	0x0005
        /*0022*/ 	.short	0x0024
        /*0024*/ 	.byte	0x00, 0xf0, 0x11, 0x00


	//----- nvinfo : EIATTR_KPARAM_INFO
	.align		4
.L_17:
        /*0028*/ 	.byte	0x04, 0x17
        /*002a*/ 	.short	(.L_19 - .L_18)
.L_18:
        /*002c*/ 	.word	0x00000000
        /*0030*/ 	.short	0x0004
        /*0032*/ 	.short	0x0020
        /*0034*/ 	.byte	0x00, 0xf0, 0x11, 0x00


	//----- nvinfo : EIATTR_KPARAM_INFO
	.align		4
.L_19:
        /*0038*/ 	.byte	0x04, 0x17
        /*003a*/ 	.short	(.L_21 - .L_20)
.L_20:
        /*003c*/ 	.word	0x00000000
        /*0040*/ 	.short	0x0003
        /*0042*/ 	.short	0x0018
        /*0044*/ 	.byte	0x00, 0xf5, 0x21, 0x00


	//----- nvinfo : EIATTR_KPARAM_INFO
	.align		4
.L_21:
        /*0048*/ 	.byte	0x04, 0x17
        /*004a*/ 	.short	(.L_23 - .L_22)
.L_22:
        /*004c*/ 	.word	0x00000000
        /*0050*/ 	.short	0x0002
        /*0052*/ 	.short	0x0010
        /*0054*/ 	.byte	0x00, 0xf5, 0x21, 0x00


	//----- nvinfo : EIATTR_KPARAM_INFO
	.align		4
.L_23:
        /*0058*/ 	.byte	0x04, 0x17
        /*005a*/ 	.short	(.L_25 - .L_24)
.L_24:
        /*005c*/ 	.word	0x00000000
        /*0060*/ 	.short	0x0001
        /*0062*/ 	.short	0x0008
        /*0064*/ 	.byte	0x00, 0xf5, 0x21, 0x00


	//----- nvinfo : EIATTR_KPARAM_INFO
	.align		4
.L_25:
        /*0068*/ 	.byte	0x04, 0x17
        /*006a*/ 	.short	(.L_27 - .L_26)
.L_26:
        /*006c*/ 	.word	0x00000000
        /*0070*/ 	.short	0x0000
        /*0072*/ 	.short	0x0000
        /*0074*/ 	.byte	0x00, 0xf5, 0x21, 0x00


	//----- nvinfo : EIATTR_SPARSE_MMA_MASK
	.align		4
.L_27:
        /*0078*/ 	.byte	0x03, 0x50
        /*007a*/ 	.short	0x0000


	//----- nvinfo : EIATTR_MAXREG_COUNT
	.align		4
        /*007c*/ 	.byte	0x03, 0x1b
        /*007e*/ 	.short	0x00ff


	//----- nvinfo : EIATTR_MERCURY_ISA_VERSION
	.align		4
        /*0080*/ 	.byte	0x03, 0x5f
        /*0082*/ 	.short	0x0101


	//----- nvinfo : EIATTR_VRC_CTA_INIT_COUNT
	.align		4
        /*0084*/ 	.byte	0x02, 0x4a
	.zero		1
	.zero		1


	//----- nvinfo : EIATTR_EXIT_INSTR_OFFSETS
	.align		4
        /*0088*/ 	.byte	0x04, 0x1c
        /*008a*/ 	.short	(.L_29 - .L_28)


	//   ....[0]....
.L_28:
        /*008c*/ 	.word	0x00000030


	//   ....[1]....
        /*0090*/ 	.word	0x000001e0


	//   ....[2]....
        /*0094*/ 	.word	0x00000300


	//----- nvinfo : EIATTR_CBANK_PARAM_SIZE
	.align		4
.L_29:
        /*0098*/ 	.byte	0x03, 0x19
        /*009a*/ 	.short	0x002c


	//----- nvinfo : EIATTR_PARAM_CBANK
	.align		4
        /*009c*/ 	.byte	0x04, 0x0a
        /*009e*/ 	.short	(.L_31 - .L_30)
	.align		4
.L_30:
        /*00a0*/ 	.word	index@(.nv.constant0.replace)
        /*00a4*/ 	.short	0x0380
        /*00a6*/ 	.short	0x002c


	//----- nvinfo : EIATTR_SW_WAR
	.align		4
.L_31:
        /*00a8*/ 	.byte	0x04, 0x36
        /*00aa*/ 	.short	(.L_33 - .L_32)
.L_32:
        /*00ac*/ 	.word	0x00000008
.L_33:


//--------------------- .nv.info.prefixSum        --------------------------
	.section	.nv.info.prefixSum,"",@"SHT_CUDA_INFO"
	.sectionflags	@""
	.align	4


	//----- nvinfo : EIATTR_CUDA_API_VERSION
	.align		4
        /*0000*/ 	.byte	0x04, 0x37
        /*0002*/ 	.short	(.L_35 - .L_34)
.L_34:
        /*0004*/ 	.word	0x00000082


	//----- nvinfo : EIATTR_KPARAM_INFO
	.align		4
.L_35:
        /*0008*/ 	.byte	0x04, 0x17
        /*000a*/ 	.short	(.L_37 - .L_36)
.L_36:
        /*000c*/ 	.word	0x00000000
        /*0010*/ 	.short	0x0005
        /*0012*/ 	.short	0x0020
        /*0014*/ 	.byte	0x00, 0xf0, 0x11, 0x00


	//----- nvinfo : EIATTR_KPARAM_INFO
	.align		4
.L_37:
        /*0018*/ 	.byte	0x04, 0x17
        /*001a*/ 	.short	(.L_39 - .L_38)
.L_38:
        /*001c*/ 	.word	0x00000000
        /*0020*/ 	.short	0x0004
        /*0022*/ 	.short	0x001c
        /*0024*/ 	.byte	0x00, 0xf0, 0x11, 0x00


	//----- nvinfo : EIATTR_KPARAM_INFO
	.align		4
.L_39:
        /*0028*/ 	.byte	0x04, 0x17
        /*002a*/ 	.short	(.L_41 - .L_40)
.L_40:
        /*002c*/ 	.word	0x00000000
        /*0030*/ 	.short	0x0003
        /*0032*/ 	.short	0x0018
        /*0034*/ 	.byte	0x00, 0xf0, 0x11, 0x00


	//----- nvinfo : EIATTR_KPARAM_INFO
	.align		4
.L_41:
        /*0038*/ 	.byte	0x04, 0x17
        /*003a*/ 	.short	(.L_43 - .L_42)
.L_42:
        /*003c*/ 	.word	0x00000000
        /*0040*/ 	.short	0x0002
        /*0042*/ 	.short	0x0010
        /*0044*/ 	.byte	0x00, 0xf5, 0x21, 0x00


	//----- nvinfo : EIATTR_KPARAM_INFO
	.align		4
.L_43:
        /*0048*/ 	.byte	0x04, 0x17
        /*004a*/ 	.short	(.L_45 - .L_44)
.L_44:
        /*004c*/ 	.word	0x00000000
        /*0050*/ 	.short	0x0001
        /*0052*/ 	.short	0x0008
        /*0054*/ 	.byte	0x00, 0xf5, 0x21, 0x00


	//----- nvinfo : EIATTR_KPARAM_INFO
	.align		4
.L_45:
        /*0058*/ 	.byte	0x04, 0x17
        /*005a*/ 	.short	(.L_47 - .L_46)
.L_46:
        /*005c*/ 	.word	0x00000000
        /*0060*/ 	.short	0x0000
        /*0062*/ 	.short	0x0000
        /*0064*/ 	.byte	0x00, 0xf5, 0x21, 0x00


	//----- nvinfo : EIATTR_SPARSE_MMA_MASK
	.align		4
.L_47:
        /*0068*/ 	.byte	0x03, 0x50
        /*006a*/ 	.short	0x0000


	//----- nvinfo : EIATTR_MAXREG_COUNT
	.align		4
        /*006c*/ 	.byte	0x03, 0x1b
        /*006e*/ 	.short	0x00ff


	//----- nvinfo : EIATTR_NUM_BARRIERS
	.align		4
        /*0070*/ 	.byte	0x02, 0x4c
        /*0072*/ 	.byte	0x01
	.zero		1


	//----- nvinfo : EIATTR_MERCURY_ISA_VERSION
	.align		4
        /*0074*/ 	.byte	0x03, 0x5f
        /*0076*/ 	.short	0x0101


	//----- nvinfo : EIATTR_VRC_CTA_INIT_COUNT
	.align		4
        /*0078*/ 	.byte	0x02, 0x4a
	.zero		1
	.zero		1


	//----- nvinfo : EIATTR_EXIT_INSTR_OFFSETS
	.align		4
        /*007c*/ 	.byte	0x04, 0x1c
        /*007e*/ 	.short	(.L_49 - .L_48)


	//   ....[0]....
.L_48:
        /*0080*/ 	.word	0x00000030


	//   ....[1]....
        /*0084*/ 	.word	0x000001a0


	//   ....[2]....
        /*0088*/ 	.word	0x00000730


	//----- nvinfo : EIATTR_CBANK_PARAM_SIZE
	.align		4
.L_49:
        /*008c*/ 	.byte	0x03, 0x19
        /*008e*/ 	.short	0x0024


	//----- nvinfo : EIATTR_PARAM_CBANK
	.align		4
        /*0090*/ 	.byte	0x04, 0x0a
        /*0092*/ 	.short	(.L_51 - .L_50)
	.align		4
.L_50:
        /*0094*/ 	.word	index@(.nv.constant0.prefixSum)
        /*0098*/ 	.short	0x0380
        /*009a*/ 	.short	0x0024


	//----- nvinfo : EIATTR_SW_WAR
	.align		4
.L_51:
        /*009c*/ 	.byte	0x04, 0x36
        /*009e*/ 	.short	(.L_53 - .L_52)
.L_52:
        /*00a0*/ 	.word	0x00000008
.L_53:


//--------------------- .nv.callgraph             --------------------------
	.section	.nv.callgraph,"",@"SHT_CUDA_CALLGRAPH"
	.align	4
	.sectionentsize	8
	.align		4
        /*0000*/ 	.word	0x00000000
	.align		4
        /*0004*/ 	.word	0xffffffff
	.align		4
        /*0008*/ 	.word	0x00000000
	.align		4
        /*000c*/ 	.word	0xfffffffe
	.align		4
        /*0010*/ 	.word	0x00000000
	.align		4
        /*0014*/ 	.word	0xfffffffd
	.align		4
        /*0018*/ 	.word	0x00000000
	.align		4
        /*001c*/ 	.word	0xfffffffc


//--------------------- .text.replace             --------------------------
	.section	.text.replace,"ax",@progbits
	.align	128
        .global         replace
        .type           replace,@function
        .size           replace,(.L_x_4 - replace)
        .other          replace,@"STO_CUDA_ENTRY STV_DEFAULT"
replace:
.text.replace:
[----:B------:R-:W-:Y:S08]  /*0000*/  LDC R1, c[0x0][0x37c] ;  /* 0x0000df00ff017b82 */ /* 0x000ff00000000800 */
[----:B------:R-:W0:Y:S02]  /*0010*/  LDC R0, c[0x0][0x3a8] ;  /* 0x0000ea00ff007b82 */ /* 0x000e240000000800 */
[----:B0-----:R-:W-:-:S13]  /*0020*/  ISETP.GE.AND P0, PT, R0, 0x1, PT ;  /* 0x000000010000780c */ /* 0x001fda0003f06270 */
[----:B------:R-:W-:Y:S05]  /*0030*/  @!P0 EXIT ;  /* 0x000000000000894d */ /* 0x000fea0003800000 */
[----:B------:R-:W0:Y:S01]  /*0040*/  LDC.64 R14, c[0x0][0x3a0] ;  /* 0x0000e800ff0e7b82 */ /* 0x000e220000000a00 */
[----:B------:R-:W1:Y:S01]  /*0050*/  S2R R0, SR_CTAID.X ;  /* 0x0000000000007919 */ /* 0x000e620000002500 */
[----:B------:R-:W2:Y:S01]  /*0060*/  LDCU UR5, c[0x0][0x370] ;  /* 0x00006e00ff0577ac */ /* 0x000ea20008000800 */
[----:B------:R-:W-:Y:S01]  /*0070*/  HFMA2 R16, -RZ, RZ, 0, 5.9604644775390625e-08 ;  /* 0x00000001ff107431 */ /* 0x000fe200000001ff */
[----:B------:R-:W3:Y:S01]  /*0080*/  S2R R17, SR_TID.X ;  /* 0x0000000000117919 */ /* 0x000ee20000002100 */
[----:B------:R-:W4:Y:S03]  /*0090*/  LDCU.64 UR6, c[0x0][0x358] ;  /* 0x00006b00ff0677ac */ /* 0x000f260008000a00 */
[----:B------:R-:W5:Y:S01]  /*00a0*/  LDC.64 R10, c[0x0][0x398] ;  /* 0x0000e600ff0a7b82 */ /* 0x000f620000000a00 */
[----:B------:R-:W0:Y:S01]  /*00b0*/  LDCU UR9, c[0x0][0x3a8] ;  /* 0x00007500ff0977ac */ /* 0x000e220008000800 */
[----:B------:R-:W0:Y:S06]  /*00c0*/  LDCU UR8, c[0x0][0x3a0] ;  /* 0x00007400ff0877ac */ /* 0x000e2c0008000800 */
[----:B------:R-:W3:Y:S01]  /*00d0*/  LDC.64 R2, c[0x0][0x380] ;  /* 0x0000e000ff027b82 */ /* 0x000ee20000000a00 */
[----:B--2---:R-:W-:-:S07]  /*00e0*/  USHF.L.U32 UR4, UR5, 0xa, URZ ;  /* 0x0000000a05047899 */ /* 0x004fce00080006ff */
[----:B------:R-:W2:Y:S01]  /*00f0*/  LDC.64 R4, c[0x0][0x388] ;  /* 0x0000e200ff047b82 */ /* 0x000ea20000000a00 */
[----:B0-----:R-:W-:-:S05]  /*0100*/  VIADD R12, R14, 0x3ff ;  /* 0x000003ff0e0c7836 */ /* 0x001fca0000000000 */
[----:B------:R-:W-:Y:S02]  /*0110*/  SHF.R.S32.HI R13, RZ, 0x1f, R12 ;  /* 0x0000001fff0d7819 */ /* 0x000fe4000001140c */
[----:B------:R-:W0:Y:S01]  /*0120*/  LDC.64 R6, c[0x0][0x390] ;  /* 0x0000e400ff067b82 */ /* 0x000e220000000a00 */
[----:B-1----:R-:W-:Y:S01]  /*0130*/  IMAD.SHL.U32 R14, R0, 0x400, RZ ;  /* 0x00000400000e7824 */ /* 0x002fe200078e00ff */
[----:B------:R-:W-:Y:S01]  /*0140*/  LEA.HI R12, R13, R12, RZ, 0xa ;  /* 0x0000000c0d0c7211 */ /* 0x000fe200078f50ff */
[----:B------:R-:W-:-:S03]  /*0150*/  VIADD R13, R15, 0xffffffff ;  /* 0xffffffff0f0d7836 */ /* 0x000fc60000000000 */
[----:B------:R-:W-:Y:S02]  /*0160*/  SHF.R.S32.HI R15, RZ, 0xa, R12 ;  /* 0x0000000aff0f7819 */ /* 0x000fe4000001140c */
[----:B------:R-:W1:Y:S01]  /*0170*/  LDC.64 R8, c[0x0][0x398] ;  /* 0x0000e600ff087b82 */ /* 0x000e620000000a00 */
[----:B---3--:R-:W-:Y:S02]  /*0180*/  LOP3.LUT R12, R14, R17, RZ, 0xfc, !PT ;  /* 0x000000110e0c7212 */ /* 0x008fe400078efcff */
[----:B-----5:R-:W-:Y:S01]  /*0190*/  IMAD.WIDE R10, R15, 0x4, R10 ;  /* 0x000000040f0a7825 */ /* 0x020fe200078e020a */
[----:B------:R-:W-:Y:S02]  /*01a0*/  SHF.L.U32 R13, R16, R13, RZ ;  /* 0x0000000d100d7219 */ /* 0x000fe400000006ff */
[----:B----4-:R-:W-:-:S07]  /*01b0*/  MOV R15, RZ ;  /* 0x000000ff000f7202 */ /* 0x010fce0000000f00 */
.L_x_0:
[----:B------:R-:W-:-:S05]  /*01c0*/  IMAD R23, R15, UR4, R12 ;  /* 0x000000040f177c24 */ /* 0x000fca000f8e020c */
[----:B------:R-:W-:-:S13]  /*01d0*/  ISETP.GE.AND P0, PT, R23, UR8, PT ;  /* 0x0000000817007c0c */ /* 0x000fda000bf06270 */
[----:B------:R-:W-:Y:S05]  /*01e0*/  @P0 EXIT ;  /* 0x000000000000094d */ /* 0x000fea0003800000 */
[----:B------:R-:W-:-:S05]  /*01f0*/  IMAD.WIDE R20, R23, 0x4, R2 ;  /* 0x0000000417147825 */ /* 0x000fca00078e0202 */
[----:B------:R-:W3:Y:S01]  /*0200*/  LDG.E R24, desc[UR6][R20.64] ;  /* 0x0000000614187981 */ /* 0x000ee2000c1e1900 */
[----:B------:R-:W-:Y:S02]  /*0210*/  IMAD R19, R15, UR5, R0 ;  /* 0x000000050f137c24 */ /* 0x000fe4000f8e0200 */
[----:B0-----:R-:W-:-:S04]  /*0220*/  IMAD.WIDE R16, R23, 0x4, R6 ;  /* 0x0000000417107825 */ /* 0x001fc800078e0206 */
[----:B-1----:R-:W-:Y:S02]  /*0230*/  IMAD.WIDE.U32 R18, R19, 0x4, R8 ;  /* 0x0000000413127825 */ /* 0x002fe400078e0008 */
[----:B------:R-:W4:Y:S04]  /*0240*/  LDG.E R16, desc[UR6][R16.64] ;  /* 0x0000000610107981 */ /* 0x000f28000c1e1900 */
[----:B------:R-:W4:Y:S01]  /*0250*/  LDG.E R19, desc[UR6][R18.64] ;  /* 0x0000000612137981 */ /* 0x000f22000c1e1900 */
[----:B---3--:R-:W-:-:S13]  /*0260*/  LOP3.LUT P0, RZ, R24, R13, RZ, 0xc0, !PT ;  /* 0x0000000d18ff7212 */ /* 0x008fda000780c0ff */
[----:B------:R-:W3:Y:S01]  /*0270*/  @P0 LDG.E R14, desc[UR6][R10.64] ;  /* 0x000000060a0e0981 */ /* 0x000ee2000c1e1900 */
[----:B----4-:R-:W-:-:S05]  /*0280*/  IMAD.IADD R22, R16, 0x1, R19 ;  /* 0x0000000110167824 */ /* 0x010fca00078e0213 */
[----:B------:R-:W-:Y:S01]  /*0290*/  @!P0 IADD3 R23, PT, PT, R23, -R22, RZ ;  /* 0x8000001617178210 */ /* 0x000fe20007ffe0ff */
[----:B------:R-:W-:Y:S01]  /*02a0*/  VIADD R15, R15, 0x1 ;  /* 0x000000010f0f7836 */ /* 0x000fe20000000000 */
[----:B---3--:R-:W-:-:S05]  /*02b0*/  @P0 IADD3 R23, PT, PT, R22, -0x1, R14 ;  /* 0xffffffff16170810 */ /* 0x008fca0007ffe00e */
[----:B--2---:R-:W-:-:S05]  /*02c0*/  IMAD.WIDE R20, R23, 0x4, R4 ;  /* 0x0000000417147825 */ /* 0x004fca00078e0204 */
[----:B------:R3:W-:Y:S01]  /*02d0*/  STG.E desc[UR6][R20.64], R24 ;  /* 0x0000001814007986 */ /* 0x0007e2000c101906 */
[----:B------:R-:W-:-:S13]  /*02e0*/  ISETP.NE.AND P0, PT, R15, UR9, PT ;  /* 0x000000090f007c0c */ /* 0x000fda000bf05270 */
[----:B---3--:R-:W-:Y:S05]  /*02f0*/  @P0 BRA `(.L_x_0) ;  /* 0xfffffffc00b00947 */ /* 0x008fea000383ffff */
[----:B------:R-:W-:Y:S05]  /*0300*/  EXIT ;  /* 0x000000000000794d */ /* 0x000fea0003800000 */
.L_x_1:
[----:B------:R-:W-:-:S00]  /*0310*/  BRA `(.L_x_1) ;  /* 0xfffffffc00fc7947 */ /* 0x000fc0000383ffff */
[----:B------:R-:W-:-:S00]  /*0320*/  NOP ;  /* 0x0000000000007918 */ /* 0x000fc00000000000 */
        /* <DEDUP_REMOVED lines=13> */
.L_x_4:


//--------------------- .text.prefixSum           --------------------------
	.section	.text.prefixSum,"ax",@progbits
	.align	128
        .global         prefixSum
        .type           prefixSum,@function
        .size           prefixSum,(.L_x_5 - prefixSum)
        .other          prefixSum,@"STO_CUDA_ENTRY STV_DEFAULT"
prefixSum:
.text.prefixSum:
[----:B------:R-:W-:Y:S08]  /*0000*/  LDC R1, c[0x0][0x37c] ;  /* 0x0000df00ff017b82 */ /* 0x000ff00000000800 */
[----:B------:R-:W0:Y:S02]  /*0010*/  LDC R0, c[0x0][0x3a0] ;  /* 0x0000e800ff007b82 */ /* 0x000e240000000800 */
[----:B0-----:R-:W-:-:S13]  /*0020*/  ISETP.GE.AND P0, PT, R0, 0x1, PT ;  /* 0x000000010000780c */ /* 0x001fda0003f06270 */
[----:B------:R-:W-:Y:S05]  /*0030*/  @!P0 EXIT ;  /* 0x000000000000894d */ /* 0x000fea0003800000 */
[----:B------:R-:W0:Y:S01]  /*0040*/  S2R R6, SR_CTAID.X ;  /* 0x0000000000067919 */ /* 0x000e220000002500 */
[----:B------:R-:W1:Y:S01]  /*0050*/  S2UR UR7, SR_CgaCtaId ;  /* 0x00000000000779c3 */ /* 0x000e620000008800 */
[----:B------:R-:W2:Y:S01]  /*0060*/  LDCU.64 UR4, c[0x0][0x398] ;  /* 0x00007300ff0477ac */ /* 0x000ea20008000a00 */
[----:B------:R-:W-:Y:S01]  /*0070*/  IMAD.MOV.U32 R7, RZ, RZ, RZ ;  /* 0x000000ffff077224 */ /* 0x000fe200078e00ff */
[----:B------:R-:W3:Y:S01]  /*0080*/  S2R R0, SR_TID.X ;  /* 0x0000000000007919 */ /* 0x000ee20000002100 */
[----:B------:R-:W4:Y:S04]  /*0090*/  LDCU UR9, c[0x0][0x370] ;  /* 0x00006e00ff0977ac */ /* 0x000f280008000800 */
[----:B------:R-:W3:Y:S01]  /*00a0*/  LDC.64 R2, c[0x0][0x380] ;  /* 0x0000e000ff027b82 */ /* 0x000ee20000000a00 */
[----:B------:R-:W0:Y:S01]  /*00b0*/  LDCU.64 UR10, c[0x0][0x358] ;  /* 0x00006b00ff0a77ac */ /* 0x000e220008000a00 */
[----:B------:R-:W0:Y:S06]  /*00c0*/  LDCU UR13, c[0x0][0x3a0] ;  /* 0x00007400ff0d77ac */ /* 0x000e2c0008000800 */
[----:B------:R-:W3:Y:S01]  /*00d0*/  LDC.64 R4, c[0x0][0x388] ;  /* 0x0000e200ff047b82 */ /* 0x000ee20000000a00 */
[----:B------:R-:W3:Y:S01]  /*00e0*/  LDCU UR12, c[0x0][0x398] ;  /* 0x00007300ff0c77ac */ /* 0x000ee20008000800 */
[----:B--2---:R-:W-:-:S02]  /*00f0*/  UIADD3 UR6, UPT, UPT, UR4, -0x1, URZ ;  /* 0xffffffff04067890 */ /* 0x004fc4000fffe0ff */
[----:B------:R-:W-:Y:S01]  /*0100*/  UIADD3 UR5, UPT, UPT, UR5, -0x1, URZ ;  /* 0xffffffff05057890 */ /* 0x000fe2000fffe0ff */
[----:B------:R-:W-:Y:S01]  /*0110*/  UMOV UR4, 0x400 ;  /* 0x0000040000047882 */ /* 0x000fe20000000000 */
[----:B----4-:R-:W-:Y:S02]  /*0120*/  USHF.L.U32 UR8, UR9, 0xa, URZ ;  /* 0x0000000a09087899 */ /* 0x010fe400080006ff */
[----:B-1----:R-:W-:Y:S01]  /*0130*/  ULEA UR4, UR7, UR4, 0x18 ;  /* 0x0000000407047291 */ /* 0x002fe2000f8ec0ff */
[C---:B0-----:R-:W-:Y:S02]  /*0140*/  IMAD.SHL.U32 R9, R6.reuse, 0x400, RZ ;  /* 0x0000040006097824 */ /* 0x041fe400078e00ff */
[----:B------:R-:W-:-:S03]  /*0150*/  VIADD R6, R6, 0x1 ;  /* 0x0000000106067836 */ /* 0x000fc60000000000 */
[----:B---3--:R-:W-:Y:S02]  /*0160*/  LOP3.LUT R10, R9, R0, RZ, 0xfc, !PT ;  /* 0x00000000090a7212 */ /* 0x008fe400078efcff */
[----:B------:R-:W-:-:S07]  /*0170*/  LEA R9, R0, UR4, 0x2 ;  /* 0x0000000400097c11 */ /* 0x000fce000f8e10ff */
.L_x_2:
[----:B------:R-:W-:-:S05]  /*0180*/  IMAD R11, R7, UR8, R10 ;  /* 0x00000008070b7c24 */ /* 0x000fca000f8e020a */
[----:B------:R-:W-:-:S13]  /*0190*/  ISETP.GE.U32.AND P0, PT, R11, UR12, PT ;  /* 0x0000000c0b007c0c */ /* 0x000fda000bf06070 */
[----:B------:R-:W-:Y:S05]  /*01a0*/  @P0 EXIT ;  /* 0x000000000000094d */ /* 0x000fea0003800000 */
[----:B------:R-:W-:-:S06]  /*01b0*/  IMAD.WIDE.U32 R12, R11, 0x4, R2 ;  /* 0x000000040b0c7825 */ /* 0x000fcc00078e0002 */
[----:B------:R-:W2:Y:S01]  /*01c0*/  LDG.E R12, desc[UR10][R12.64] ;  /* 0x0000000a0c0c7981 */ /* 0x000ea2000c1e1900 */
[C---:B------:R-:W-:Y:S02]  /*01d0*/  ISETP.NE.AND P0, PT, R0.reuse, RZ, PT ;  /* 0x000000ff0000720c */ /* 0x040fe40003f05270 */
[----:B------:R-:W-:Y:S02]  /*01e0*/  ISETP.GE.U32.AND P1, PT, R0, 0x2, PT ;  /* 0x000000020000780c */ /* 0x000fe40003f26070 */
[----:B--2---:R-:W-:-:S04]  /*01f0*/  SHF.R.U32.HI R14, RZ, UR5, R12 ;  /* 0x00000005ff0e7c19 */ /* 0x004fc8000801160c */
[----:B------:R-:W-:-:S05]  /*0200*/  LOP3.LUT R14, R14, 0x1, RZ, 0xc0, !PT ;  /* 0x000000010e0e7812 */ /* 0x000fca00078ec0ff */
[----:B------:R-:W-:Y:S01]  /*0210*/  STS [R9], R14 ;  /* 0x0000000e09007388 */ /* 0x000fe20000000800 */
[----:B------:R-:W-:Y:S06]  /*0220*/  BAR.SYNC.DEFER_BLOCKING 0x0 ;  /* 0x0000000000007b1d */ /* 0x000fec0000010000 */
[----:B------:R-:W-:Y:S02]  /*0230*/  @P0 LDS R8, [R9+-0x4] ;  /* 0xfffffc0009080984 */ /* 0x000fe40000000800 */
[----:B------:R-:W-:Y:S06]  /*0240*/  BAR.SYNC.DEFER_BLOCKING 0x0 ;  /* 0x0000000000007b1d */ /* 0x000fec0000010000 */
[----:B------:R-:W0:Y:S02]  /*0250*/  @P0 LDS R15, [R9] ;  /* 0x00000000090f0984 */ /* 0x000e240000000800 */
[----:B0-----:R-:W-:-:S05]  /*0260*/  @P0 IMAD.IADD R16, R8, 0x1, R15 ;  /* 0x0000000108100824 */ /* 0x001fca00078e020f */
[----:B------:R-:W-:Y:S01]  /*0270*/  @P0 STS [R9], R16 ;  /* 0x0000001009000388 */ /* 0x000fe20000000800 */
[----:B------:R-:W-:Y:S01]  /*0280*/  BAR.SYNC.DEFER_BLOCKING 0x0 ;  /* 0x0000000000007b1d */ /* 0x000fe20000010000 */
[----:B------:R-:W-:-:S05]  /*0290*/  ISETP.GE.U32.AND P0, PT, R0, 0x4, PT ;  /* 0x000000040000780c */ /* 0x000fca0003f06070 */
        /* <DEDUP_REMOVED lines=53> */
[----:B------:R0:W-:Y:S01]  /*05f0*/  @P0 STS [R9], R14 ;  /* 0x0000000e09000388 */ /* 0x0001e20000000800 */
[----:B------:R-:W-:Y:S01]  /*0600*/  BAR.SYNC.DEFER_BLOCKING 0x0 ;  /* 0x0000000000007b1d */ /* 0x000fe20000010000 */
[----:B------:R-:W-:-:S04]  /*0610*/  ISETP.NE.AND P0, PT, R11, UR6, PT ;  /* 0x000000060b007c0c */ /* 0x000fc8000bf05270 */
[----:B------:R-:W-:-:S13]  /*0620*/  ISETP.NE.AND P0, PT, R0, 0x3ff, P0 ;  /* 0x000003ff0000780c */ /* 0x000fda0000705270 */
[----:B0-----:R-:W0:Y:S01]  /*0630*/  @!P0 LDC.64 R14, c[0x0][0x390] ;  /* 0x0000e400ff0e8b82 */ /* 0x001e220000000a00 */
[C---:B------:R-:W-:Y:S02]  /*0640*/  @!P0 IMAD R19, R7.reuse, UR9, R6 ;  /* 0x0000000907138c24 */ /* 0x040fe4000f8e0206 */
[----:B------:R-:W-:Y:S01]  /*0650*/  VIADD R7, R7, 0x1 ;  /* 0x0000000107077836 */ /* 0x000fe20000000000 */
[----:B------:R-:W-:Y:S04]  /*0660*/  @P1 LDS R8, [R9+-0x800] ;  /* 0xfff8000009081984 */ /* 0x000fe80000000800 */
[----:B------:R-:W-:Y:S01]  /*0670*/  BAR.SYNC.DEFER_BLOCKING 0x0 ;  /* 0x0000000000007b1d */ /* 0x000fe20000010000 */
[----:B0-----:R-:W-:-:S05]  /*0680*/  @!P0 IMAD.WIDE.U32 R14, R19, 0x4, R14 ;  /* 0x00000004130e8825 */ /* 0x001fca00078e000e */
[----:B------:R-:W0:Y:S02]  /*0690*/  @P1 LDS R13, [R9] ;  /* 0x00000000090d1984 */ /* 0x000e240000000800 */
[----:B0-----:R-:W-:Y:S02]  /*06a0*/  @P1 IMAD.IADD R16, R8, 0x1, R13 ;  /* 0x0000000108101824 */ /* 0x001fe400078e020d */
[----:B------:R-:W-:-:S03]  /*06b0*/  IMAD.WIDE.U32 R12, R11, 0x4, R4 ;  /* 0x000000040b0c7825 */ /* 0x000fc600078e0004 */
[----:B------:R-:W-:Y:S01]  /*06c0*/  @P1 STS [R9], R16 ;  /* 0x0000001009001388 */ /* 0x000fe20000000800 */
[----:B------:R-:W-:Y:S06]  /*06d0*/  BAR.SYNC.DEFER_BLOCKING 0x0 ;  /* 0x0000000000007b1d */ /* 0x000fec0000010000 */
[----:B------:R-:W0:Y:S04]  /*06e0*/  LDS R17, [R9] ;  /* 0x0000000009117984 */ /* 0x000e280000000800 */
[----:B0-----:R0:W-:Y:S04]  /*06f0*/  STG.E desc[UR10][R12.64], R17 ;  /* 0x000000110c007986 */ /* 0x0011e8000c10190a */
[----:B------:R0:W-:Y:S01]  /*0700*/  @!P0 STG.E desc[UR10][R14.64], R17 ;  /* 0x000000110e008986 */ /* 0x0001e2000c10190a */
[----:B------:R-:W-:-:S13]  /*0710*/  ISETP.NE.AND P0, PT, R7, UR13, PT ;  /* 0x0000000d07007c0c */ /* 0x000fda000bf05270 */
[----:B0-----:R-:W-:Y:S05]  /*0720*/  @P0 BRA `(.L_x_2) ;  /* 0xfffffff800940947 */ /* 0x001fea000383ffff */
[----:B------:R-:W-:Y:S05]  /*0730*/  EXIT ;  /* 0x000000000000794d */ /* 0x000fea0003800000 */
.L_x_3:
        /* <DEDUP_REMOVED lines=12> */
.L_x_5:


//--------------------- .nv.shared.reserved.0     --------------------------
	.section	.nv.shared.reserved.0,"aw",@nobits
	.weak		__nv_reservedSMEM_offset_0_alias
	.size		__nv_reservedSMEM_offset_0_alias, 0, 64
	.other		__nv_reservedSMEM_offset_0_alias,@"STO_CUDA_RESERVED_SHARED STV_DEFAULT"
__nv_reservedSMEM_offset_0_alias:
	.zero		0
	.zero		64


//--------------------- .nv.shared.prefixSum      --------------------------
	.section	.nv.shared.prefixSum,"aw",@nobits
	.sectionflags	@""
	.align	4
.nv.shared.prefixSum:
	.zero		5120


//--------------------- .nv.constant0.replace     --------------------------
	.section	.nv.constant0.replace,"a",@progbits
	.sectionflags	@""
	.align	4
.nv.constant0.replace:
	.zero		940


//--------------------- .nv.constant0.prefixSum   --------------------------
	.section	.nv.constant0.prefixSum,"a",@progbits
	.sectionflags	@""
	.align	4
.nv.constant0.prefixSum:
	.zero		932


//--------------------- SYMBOLS --------------------------

	.type		.nv.reservedSmem.offset0,@object
	.size		.nv.reservedSmem.offset0,0x4
	.type		.nv.reservedSmem.cap,@object
	.size		.nv.reservedSmem.cap,0x4
